	.headerflags	@"EF_CUDA_TEXMODE_UNIFIED EF_CUDA_64BIT_ADDRESS EF_CUDA_ACCELERATORS EF_CUDA_SM90 EF_CUDA_VIRTUAL_SM(EF_CUDA_SM90)"
	.elftype	@"ET_EXEC"


//--------------------- .nv.info                  --------------------------
	.section	.nv.info,"",@"SHT_CUDA_INFO"
	.align	4


	//----- nvinfo : EIATTR_REGCOUNT
	.align		4
        /*0000*/ 	.byte	0x04, 0x2f
        /*0002*/ 	.short	(.L_2 - .L_1)
	.align		4
.L_1:
        /*0004*/ 	.word	index@(triton_red_fused_native_group_norm_15)
        /*0008*/ 	.word	0x00000020


	//----- nvinfo : EIATTR_MIN_STACK_SIZE
	.align		4
.L_2:
        /*000c*/ 	.byte	0x04, 0x12
        /*000e*/ 	.short	(.L_4 - .L_3)
	.align		4
.L_3:
        /*0010*/ 	.word	index@(triton_red_fused_native_group_norm_15)
        /*0014*/ 	.word	0x00000000


	//----- nvinfo : EIATTR_FRAME_SIZE
	.align		4
.L_4:
        /*0018*/ 	.byte	0x04, 0x11
        /*001a*/ 	.short	(.L_6 - .L_5)
	.align		4
.L_5:
        /*001c*/ 	.word	index@(triton_red_fused_native_group_norm_15)
        /*0020*/ 	.word	0x00000000


	//----- nvinfo : EIATTR_MIN_STACK_SIZE
	.align		4
.L_6:
        /*0024*/ 	.byte	0x04, 0x12
        /*0026*/ 	.short	(.L_8 - .L_7)
	.align		4
.L_7:
        /*0028*/ 	.word	index@(triton_red_fused_native_group_norm_15)
        /*002c*/ 	.word	0x00000000
.L_8:


//--------------------- .nv.info.triton_red_fused_native_group_norm_15 --------------------------
	.section	.nv.info.triton_red_fused_native_group_norm_15,"",@"SHT_CUDA_INFO"
	.sectionflags	@""
	.align	4


	//----- nvinfo : EIATTR_CUDA_API_VERSION
	.align		4
        /*0000*/ 	.byte	0x04, 0x37
        /*0002*/ 	.short	(.L_10 - .L_9)
.L_9:
        /*0004*/ 	.word	0x0000007c


	//----- nvinfo : EIATTR_KPARAM_INFO
	.align		4
.L_10:
        /*0008*/ 	.byte	0x04, 0x17
        /*000a*/ 	.short	(.L_12 - .L_11)
.L_11:
        /*000c*/ 	.word	0x00000000
        /*0010*/ 	.short	0x0005
        /*0012*/ 	.short	0x0024
        /*0014*/ 	.byte	0x00, 0xf0, 0x11, 0x00


	//----- nvinfo : EIATTR_KPARAM_INFO
	.align		4
.L_12:
        /*0018*/ 	.byte	0x04, 0x17
        /*001a*/ 	.short	(.L_14 - .L_13)
.L_13:
        /*001c*/ 	.word	0x00000000
        /*0020*/ 	.short	0x0004
        /*0022*/ 	.short	0x0020
        /*0024*/ 	.byte	0x00, 0xf0, 0x11, 0x00


	//----- nvinfo : EIATTR_KPARAM_INFO
	.align		4
.L_14:
        /*0028*/ 	.byte	0x04, 0x17
        /*002a*/ 	.short	(.L_16 - .L_15)
.L_15:
        /*002c*/ 	.word	0x00000000
        /*0030*/ 	.short	0x0003
        /*0032*/ 	.short	0x0018
        /*0034*/ 	.byte	0x00, 0xf4, 0x21, 0x00


	//----- nvinfo : EIATTR_KPARAM_INFO
	.align		4
.L_16:
        /*0038*/ 	.byte	0x04, 0x17
        /*003a*/ 	.short	(.L_18 - .L_17)
.L_17:
        /*003c*/ 	.word	0x00000000
        /*0040*/ 	.short	0x0002
        /*0042*/ 	.short	0x0010
        /*0044*/ 	.byte	0x00, 0xf4, 0x21, 0x00


	//----- nvinfo : EIATTR_KPARAM_INFO
	.align		4
.L_18:
        /*0048*/ 	.byte	0x04, 0x17
        /*004a*/ 	.short	(.L_20 - .L_19)
.L_19:
        /*004c*/ 	.word	0x00000000
        /*0050*/ 	.short	0x0001
        /*0052*/ 	.short	0x0008
        /*0054*/ 	.byte	0x00, 0xf4, 0x21, 0x00


	//----- nvinfo : EIATTR_KPARAM_INFO
	.align		4
.L_20:
        /*0058*/ 	.byte	0x04, 0x17
        /*005a*/ 	.short	(.L_22 - .L_21)
.L_21:
        /*005c*/ 	.word	0x00000000
        /*0060*/ 	.short	0x0000
        /*0062*/ 	.short	0x0000
        /*0064*/ 	.byte	0x00, 0xf4, 0x21, 0x00


	//----- nvinfo : EIATTR_SPARSE_MMA_MASK
	.align		4
.L_22:
        /*0068*/ 	.byte	0x03, 0x50
        /*006a*/ 	.short	0x0000


	//----- nvinfo : EIATTR_MAXREG_COUNT
	.align		4
        /*006c*/ 	.byte	0x03, 0x1b
        /*006e*/ 	.short	0x0080


	//----- nvinfo : EIATTR_COOP_GROUP_MASK_REGIDS
	.align		4
        /*0070*/ 	.byte	0x04, 0x29
        /*0072*/ 	.short	(.L_24 - .L_23)


	//   ....[0]....
.L_23:
        /*0074*/ 	.word	0xffffffff


	//   ....[1]....
        /*0078*/ 	.word	0xffffffff


	//   ....[2]....
        /*007c*/ 	.word	0xffffffff


	//   ....[3]....
        /*0080*/ 	.word	0xffffffff


	//   ....[4]....
        /*0084*/ 	.word	0xffffffff


	//   ....[5]....
        /*0088*/ 	.word	0xffffffff


	//   ....[6]....
        /*008c*/ 	.word	0xffffffff


	//   ....[7]....
        /*0090*/ 	.word	0xffffffff


	//   ....[8]....
        /*0094*/ 	.word	0xffffffff


	//   ....[9]....
        /*0098*/ 	.word	0xffffffff


	//   ....[10]....
        /*009c*/ 	.word	0xffffffff


	//   ....[11]....
        /*00a0*/ 	.word	0xffffffff


	//   ....[12]....
        /*00a4*/ 	.word	0xffffffff


	//   ....[13]....
        /*00a8*/ 	.word	0xffffffff


	//   ....[14]....
        /*00ac*/ 	.word	0xffffffff


	//   ....[15]....
        /*00b0*/ 	.word	0xffffffff


	//   ....[16]....
        /*00b4*/ 	.word	0xffffffff


	//   ....[17]....
        /*00b8*/ 	.word	0xffffffff


	//   ....[18]....
        /*00bc*/ 	.word	0xffffffff


	//   ....[19]....
        /*00c0*/ 	.word	0xffffffff


	//   ....[20]....
        /*00c4*/ 	.word	0xffffffff


	//   ....[21]....
        /*00c8*/ 	.word	0xffffffff


	//----- nvinfo : EIATTR_COOP_GROUP_INSTR_OFFSETS
	.align		4
.L_24:
        /*00cc*/ 	.byte	0x04, 0x28
        /*00ce*/ 	.short	(.L_26 - .L_25)


	//   ....[0]....
.L_25:
        /*00d0*/ 	.word	0x00000ba0


	//   ....[1]....
        /*00d4*/ 	.word	0x00000c10


	//   ....[2]....
        /*00d8*/ 	.word	0x00000d00


	//   ....[3]....
        /*00dc*/ 	.word	0x00000d40


	//   ....[4]....
        /*00e0*/ 	.word	0x00000e70


	//   ....[5]....
        /*00e4*/ 	.word	0x00000eb0


	//   ....[6]....
        /*00e8*/ 	.word	0x00000f70


	//   ....[7]....
        /*00ec*/ 	.word	0x00000fe0


	//   ....[8]....
        /*00f0*/ 	.word	0x000010a0


	//   ....[9]....
        /*00f4*/ 	.word	0x00001110


	//   ....[10]....
        /*00f8*/ 	.word	0x00001240


	//   ....[11]....
        /*00fc*/ 	.word	0x00001250


	//   ....[12]....
        /*0100*/ 	.word	0x00001260


	//   ....[13]....
        /*0104*/ 	.word	0x000012a0


	//   ....[14]....
        /*0108*/ 	.word	0x000013b0


	//   ....[15]....
        /*010c*/ 	.word	0x00001440


	//   ....[16]....
        /*0110*/ 	.word	0x00001460


	//   ....[17]....
        /*0114*/ 	.word	0x000014f0


	//   ....[18]....
        /*0118*/ 	.word	0x00001560


	//   ....[19]....
        /*011c*/ 	.word	0x000015b0


	//   ....[20]....
        /*0120*/ 	.word	0x00001680


	//   ....[21]....
        /*0124*/ 	.word	0x000016d0


	//----- nvinfo : EIATTR_EXIT_INSTR_OFFSETS
	.align		4
.L_26:
        /*0128*/ 	.byte	0x04, 0x1c
        /*012a*/ 	.short	(.L_28 - .L_27)


	//   ....[0]....
.L_27:
        /*012c*/ 	.word	0x000018b0


	//   ....[1]....
        /*0130*/ 	.word	0x000018f0


	//----- nvinfo : EIATTR_REQNTID
	.align		4
.L_28:
        /*0134*/ 	.byte	0x04, 0x10
        /*0136*/ 	.short	(.L_30 - .L_29)
.L_29:
        /*0138*/ 	.word	0x00000200
        /*013c*/ 	.word	0x00000001
        /*0140*/ 	.word	0x00000001


	//----- nvinfo : EIATTR_CBANK_PARAM_SIZE
	.align		4
.L_30:
        /*0144*/ 	.byte	0x03, 0x19
        /*0146*/ 	.short	0x0028


	//----- nvinfo : EIATTR_PARAM_CBANK
	.align		4
        /*0148*/ 	.byte	0x04, 0x0a
        /*014a*/ 	.short	(.L_32 - .L_31)
	.align		4
.L_31:
        /*014c*/ 	.word	index@(.nv.constant0.triton_red_fused_native_group_norm_15)
        /*0150*/ 	.short	0x0210
        /*0152*/ 	.short	0x0028


	//----- nvinfo : EIATTR_SW_WAR
	.align		4
.L_32:
        /*0154*/ 	.byte	0x04, 0x36
        /*0156*/ 	.short	(.L_34 - .L_33)
.L_33:
        /*0158*/ 	.word	0x00000008
.L_34:


//--------------------- .nv.callgraph             --------------------------
	.section	.nv.callgraph,"",@"SHT_CUDA_CALLGRAPH"
	.align	4
	.sectionentsize	8
	.align		4
        /*0000*/ 	.word	0x00000000
	.align		4
        /*0004*/ 	.word	0xffffffff
	.align		4
        /*0008*/ 	.word	0x00000000
	.align		4
        /*000c*/ 	.word	0xfffffffe
	.align		4
        /*0010*/ 	.word	0x00000000
	.align		4
        /*0014*/ 	.word	0xfffffffd
	.align		4
        /*0018*/ 	.word	0x00000000
	.align		4
        /*001c*/ 	.word	0xfffffffc


//--------------------- .nv.constant4             --------------------------
	.section	.nv.constant4,"a",@progbits
	.align	8
	.align		8
.nv.constant4:
        /*0000*/ 	.dword	_$_str


//--------------------- .text.triton_red_fused_native_group_norm_15 --------------------------
	.section	.text.triton_red_fused_native_group_norm_15,"ax",@progbits
	.sectionflags	@"SHF_BARRIERS=1"
	.align	128
        .global         triton_red_fused_native_group_norm_15
        .type           triton_red_fused_native_group_norm_15,@function
        .size           triton_red_fused_native_group_norm_15,(.L_x_1 - triton_red_fused_native_group_norm_15)
        .other          triton_red_fused_native_group_norm_15,@"STO_CUDA_ENTRY STV_DEFAULT"
triton_red_fused_native_group_norm_15:
.text.triton_red_fused_native_group_norm_15:
[----:B------:R-:W0:Y:S02]  /*0000*/  LDC R1, c[0x0][0x28] ;  /* 0x00000a00ff017b82 */ /* 0x000e240000000800 */
[----:B------:R-:W1:Y:S01]  /*0010*/  S2R R14, SR_CTAID.X ;  /* 0x00000000000e7919 */ /* 0x000e620000002500 */
[----:B------:R-:W2:Y:S01]  /*0020*/  LDC.64 R12, c[0x0][0x210] ;  /* 0x00008400ff0c7b82 */ /* 0x000ea20000000a00 */
[----:B------:R-:W-:Y:S02]  /*0030*/  CS2R R6, SRZ ;  /* 0x0000000000067805 */ /* 0x000fe4000001ff00 */
[----:B------:R-:W-:Y:S01]  /*0040*/  CS2R R8, SRZ ;  /* 0x0000000000087805 */ /* 0x000fe2000001ff00 */
[----:B------:R-:W3:Y:S01]  /*0050*/  S2R R19, SR_TID.X ;  /* 0x0000000000137919 */ /* 0x000ee20000002100 */
[----:B------:R-:W-:Y:S01]  /*0060*/  CS2R R10, SRZ ;  /* 0x00000000000a7805 */ /* 0x000fe2000001ff00 */
[----:B------:R-:W-:Y:S01]  /*0070*/  ULDC.64 UR6, c[0x0][0x208] ;  /* 0x0000820000067ab9 */ /* 0x000fe20000000a00 */
[----:B-1----:R-:W-:Y:S02]  /*0080*/  SHF.R.S32.HI R3, RZ, 0x1f, R14 ;  /* 0x0000001fff037819 */ /* 0x002fe4000001140e */
[----:B------:R-:W-:-:S02]  /*0090*/  ISETP.GE.AND P0, PT, R14, 0x10, PT ;  /* 0x000000100e00780c */ /* 0x000fc40003f06270 */
[----:B------:R-:W-:Y:S02]  /*00a0*/  LEA.HI R3, R3, R14, RZ, 0x2 ;  /* 0x0000000e03037211 */ /* 0x000fe400078f10ff */
[----:B---3--:R-:W-:Y:S02]  /*00b0*/  SHF.L.U32 R16, R19, 0x2, RZ ;  /* 0x0000000213107819 */ /* 0x008fe400000006ff */
[----:B------:R-:W-:Y:S02]  /*00c0*/  LOP3.LUT R5, R3, 0x7fffffc, RZ, 0xc0, !PT ;  /* 0x07fffffc03057812 */ /* 0x000fe400078ec0ff */
[----:B------:R-:W-:Y:S02]  /*00d0*/  LOP3.LUT R0, R16, 0x1c, RZ, 0xc0, !PT ;  /* 0x0000001c10007812 */ /* 0x000fe400078ec0ff */
[----:B------:R-:W-:Y:S02]  /*00e0*/  IADD3 R5, -R5, R14, RZ ;  /* 0x0000000e05057210 */ /* 0x000fe40007ffe1ff */
[----:B------:R-:W-:-:S02]  /*00f0*/  SHF.L.U32 R2, R19, 0x4, RZ ;  /* 0x0000000413027819 */ /* 0x000fc400000006ff */
[----:B------:R-:W-:Y:S02]  /*0100*/  SHF.L.U32 R3, R3, 0xd, RZ ;  /* 0x0000000d03037819 */ /* 0x000fe400000006ff */
[----:B------:R-:W-:Y:S02]  /*0110*/  LEA R0, R5, R0, 0x5 ;  /* 0x0000000005007211 */ /* 0x000fe400078e28ff */
[----:B------:R-:W-:Y:S02]  /*0120*/  CS2R R4, SRZ ;  /* 0x0000000000047805 */ /* 0x000fe4000001ff00 */
[----:B------:R-:W-:Y:S02]  /*0130*/  LOP3.LUT R2, R2, 0x1f80, RZ, 0xc0, !PT ;  /* 0x00001f8002027812 */ /* 0x000fe400078ec0ff */
[----:B------:R-:W-:-:S04]  /*0140*/  LOP3.LUT R3, R3, 0xffff8000, RZ, 0xc0, !PT ;  /* 0xffff800003037812 */ /* 0x000fc800078ec0ff */
[----:B------:R-:W-:-:S04]  /*0150*/  IADD3 R21, R2, R0, R3 ;  /* 0x0000000002157210 */ /* 0x000fc80007ffe003 */
[----:B------:R-:W-:Y:S01]  /*0160*/  IADD3 R23, R21, 0x2000, RZ ;  /* 0x0000200015177810 */ /* 0x000fe20007ffe0ff */
[----:B--2---:R-:W-:-:S04]  /*0170*/  IMAD.WIDE R2, R21, 0x4, R12 ;  /* 0x0000000415027825 */ /* 0x004fc800078e020c */
[----:B------:R-:W-:Y:S01]  /*0180*/  IMAD.WIDE R22, R23, 0x4, R12 ;  /* 0x0000000417167825 */ /* 0x000fe200078e020c */
[----:B------:R-:W2:Y:S04]  /*0190*/  @!P0 LDG.E.EF.128 R4, desc[UR6][R2.64] ;  /* 0x0000000602048981 */ /* 0x000ea8000c0e1d00 */
[----:B------:R-:W3:Y:S01]  /*01a0*/  @!P0 LDG.E.EF.128 R8, desc[UR6][R22.64] ;  /* 0x0000000616088981 */ /* 0x000ee2000c0e1d00 */
[----:B------:R-:W-:-:S10]  /*01b0*/  HFMA2.MMA R20, -RZ, RZ, 2, 0 ;  /* 0x40000000ff147435 */ /* 0x000fd400000001ff */
[----:B------:R-:W-:-:S04]  /*01c0*/  FSEL R20, R20, 1, !P0 ;  /* 0x3f80000014147808 */ /* 0x000fc80004000000 */
[----:B------:R-:W1:Y:S01]  /*01d0*/  MUFU.RCP R25, R20 ;  /* 0x0000001400197308 */ /* 0x000e620000001000 */
[----:B--2---:R-:W-:Y:S02]  /*01e0*/  SEL R6, R6, RZ, !P0 ;  /* 0x000000ff06067207 */ /* 0x004fe40004000000 */
[----:B------:R-:W-:Y:S02]  /*01f0*/  SEL R7, R7, RZ, !P0 ;  /* 0x000000ff07077207 */ /* 0x000fe40004000000 */
[----:B------:R-:W-:Y:S02]  /*0200*/  SEL R0, R4, RZ, !P0 ;  /* 0x000000ff04007207 */ /* 0x000fe40004000000 */
[----:B------:R-:W-:Y:S02]  /*0210*/  SEL R4, R5, RZ, !P0 ;  /* 0x000000ff05047207 */ /* 0x000fe40004000000 */
[----:B---3--:R-:W-:Y:S02]  /*0220*/  SEL R5, R11, RZ, !P0 ;  /* 0x000000ff0b057207 */ /* 0x008fe40004000000 */
[----:B------:R-:W-:-:S02]  /*0230*/  SEL R10, R10, RZ, !P0 ;  /* 0x000000ff0a0a7207 */ /* 0x000fc40004000000 */
[----:B------:R-:W-:Y:S02]  /*0240*/  FSEL R11, R6, RZ, !P0 ;  /* 0x000000ff060b7208 */ /* 0x000fe40004000000 */
[----:B------:R-:W-:Y:S02]  /*0250*/  FSEL R26, R7, RZ, !P0 ;  /* 0x000000ff071a7208 */ /* 0x000fe40004000000 */
[----:B------:R-:W-:Y:S02]  /*0260*/  SEL R23, R9, RZ, !P0 ;  /* 0x000000ff09177207 */ /* 0x000fe40004000000 */
[----:B------:R-:W-:Y:S01]  /*0270*/  FSEL R27, R4, RZ, !P0 ;  /* 0x000000ff041b7208 */ /* 0x000fe20004000000 */
[----:B------:R-:W-:Y:S01]  /*0280*/  FADD R4, -R11, R10 ;  /* 0x0000000a0b047221 */ /* 0x000fe20000000100 */
[----:B------:R-:W-:Y:S01]  /*0290*/  SEL R22, R8, RZ, !P0 ;  /* 0x000000ff08167207 */ /* 0x000fe20004000000 */
[----:B------:R-:W-:Y:S01]  /*02a0*/  FADD R3, -R26, R5 ;  /* 0x000000051a037221 */ /* 0x000fe20000000100 */
[----:B------:R-:W-:Y:S01]  /*02b0*/  FSEL R9, R0, RZ, !P0 ;  /* 0x000000ff00097208 */ /* 0x000fe20004000000 */
[----:B------:R-:W-:Y:S01]  /*02c0*/  FADD R0, -R27, R23 ;  /* 0x000000171b007221 */ /* 0x000fe20000000100 */
[-C--:B-1----:R-:W-:Y:S01]  /*02d0*/  FFMA R11, R4, R25.reuse, R11 ;  /* 0x00000019040b7223 */ /* 0x082fe2000000000b */
[----:B------:R-:W-:-:S02]  /*02e0*/  FFMA R26, R3, R25, R26 ;  /* 0x00000019031a7223 */ /* 0x000fc4000000001a */
[----:B------:R-:W-:Y:S01]  /*02f0*/  FADD R2, -R9, R22 ;  /* 0x0000001609027221 */ /* 0x000fe20000000100 */
[-C--:B------:R-:W-:Y:S01]  /*0300*/  FFMA R24, R0, R25.reuse, R27 ;  /* 0x0000001900187223 */ /* 0x080fe2000000001b */
[----:B------:R-:W-:Y:S01]  /*0310*/  FADD R7, R10, -R11 ;  /* 0x8000000b0a077221 */ /* 0x000fe20000000000 */
[----:B------:R-:W-:Y:S01]  /*0320*/  FADD R6, R5, -R26 ;  /* 0x8000001a05067221 */ /* 0x000fe20000000000 */
[----:B------:R-:W-:Y:S01]  /*0330*/  FFMA R25, R2, R25, R9 ;  /* 0x0000001902197223 */ /* 0x000fe20000000009 */
[----:B------:R-:W-:Y:S01]  /*0340*/  IADD3 R9, R21, 0x4000, RZ ;  /* 0x0000400015097810 */ /* 0x000fe20007ffe0ff */
[----:B------:R-:W-:Y:S01]  /*0350*/  FFMA R10, R4, R7, RZ ;  /* 0x00000007040a7223 */ /* 0x000fe200000000ff */
[----:B------:R-:W-:Y:S01]  /*0360*/  FFMA R27, R3, R6, RZ ;  /* 0x00000006031b7223 */ /* 0x000fe200000000ff */
[----:B------:R-:W-:Y:S02]  /*0370*/  CS2R R4, SRZ ;  /* 0x0000000000047805 */ /* 0x000fe4000001ff00 */
[----:B------:R-:W-:Y:S01]  /*0380*/  CS2R R6, SRZ ;  /* 0x0000000000067805 */ /* 0x000fe2000001ff00 */
[----:B------:R-:W-:-:S05]  /*0390*/  IMAD.WIDE R8, R9, 0x4, R12 ;  /* 0x0000000409087825 */ /* 0x000fca00078e020c */
[----:B------:R-:W2:Y:S01]  /*03a0*/  @!P0 LDG.E.EF.128 R4, desc[UR6][R8.64] ;  /* 0x0000000608048981 */ /* 0x000ea2000c0e1d00 */
[----:B------:R-:W-:Y:S01]  /*03b0*/  FADD R20, R20, 1 ;  /* 0x3f80000014147421 */ /* 0x000fe20000000000 */
[----:B------:R-:W-:-:S04]  /*03c0*/  FSEL R11, R11, RZ, !P0 ;  /* 0x000000ff0b0b7208 */ /* 0x000fc80004000000 */
[----:B------:R-:W-:-:S06]  /*03d0*/  FSEL R3, R20, 1, !P0 ;  /* 0x3f80000014037808 */ /* 0x000fcc0004000000 */
[----:B------:R-:W1:Y:S01]  /*03e0*/  MUFU.RCP R3, R3 ;  /* 0x0000000300037308 */ /* 0x000e620000001000 */
[----:B--2---:R-:W-:Y:S02]  /*03f0*/  SEL R28, R7, RZ, !P0 ;  /* 0x000000ff071c7207 */ /* 0x004fe40004000000 */
[----:B------:R-:W-:Y:S02]  /*0400*/  FSEL R7, R26, RZ, !P0 ;  /* 0x000000ff1a077208 */ /* 0x000fe40004000000 */
[----:B------:R-:W-:-:S03]  /*0410*/  SEL R29, R6, RZ, !P0 ;  /* 0x000000ff061d7207 */ /* 0x000fc60004000000 */
[----:B------:R-:W-:Y:S02]  /*0420*/  FADD R26, -R7, R28 ;  /* 0x0000001c071a7221 */ /* 0x000fe40000000100 */
[----:B------:R-:W-:Y:S02]  /*0430*/  FADD R9, -R11, R29 ;  /* 0x0000001d0b097221 */ /* 0x000fe40000000100 */
[----:B-1----:R-:W-:-:S04]  /*0440*/  FFMA R7, R26, R3, R7 ;  /* 0x000000031a077223 */ /* 0x002fc80000000007 */
[----:B------:R-:W-:-:S04]  /*0450*/  FADD R6, R28, -R7 ;  /* 0x800000071c067221 */ /* 0x000fc80000000000 */
[----:B------:R-:W-:Y:S01]  /*0460*/  FFMA R6, R26, R6, R27 ;  /* 0x000000061a067223 */ /* 0x000fe2000000001b */
[----:B------:R-:W-:Y:S01]  /*0470*/  FFMA R26, R9, R3, R11 ;  /* 0x00000003091a7223 */ /* 0x000fe2000000000b */
[----:B------:R-:W-:-:S03]  /*0480*/  IADD3 R11, R21, 0x6000, RZ ;  /* 0x00006000150b7810 */ /* 0x000fc60007ffe0ff */
[----:B------:R-:W-:Y:S02]  /*0490*/  FADD R21, R29, -R26 ;  /* 0x8000001a1d157221 */ /* 0x000fe40000000000 */
[----:B------:R-:W-:-:S04]  /*04a0*/  IMAD.WIDE R12, R11, 0x4, R12 ;  /* 0x000000040b0c7825 */ /* 0x000fc800078e020c */
[----:B------:R-:W-:Y:S01]  /*04b0*/  FFMA R21, R9, R21, R10 ;  /* 0x0000001509157223 */ /* 0x000fe2000000000a */
[----:B------:R-:W-:Y:S02]  /*04c0*/  CS2R R8, SRZ ;  /* 0x0000000000087805 */ /* 0x000fe4000001ff00 */
[----:B------:R-:W-:-:S06]  /*04d0*/  CS2R R10, SRZ ;  /* 0x00000000000a7805 */ /* 0x000fcc000001ff00 */
[----:B------:R1:W2:Y:S01]  /*04e0*/  @!P0 LDG.E.EF.128 R8, desc[UR6][R12.64] ;  /* 0x000000060c088981 */ /* 0x0002a2000c0e1d00 */
[----:B------:R-:W-:Y:S01]  /*04f0*/  FADD R23, R23, -R24 ;  /* 0x8000001817177221 */ /* 0x000fe20000000000 */
[----:B------:R-:W-:Y:S01]  /*0500*/  FADD R20, R20, 1 ;  /* 0x3f80000014147421 */ /* 0x000fe20000000000 */
[----:B------:R-:W-:Y:S01]  /*0510*/  FSEL R24, R24, RZ, !P0 ;  /* 0x000000ff18187208 */ /* 0x000fe20004000000 */
[----:B------:R-:W3:Y:S01]  /*0520*/  S2UR UR5, SR_CgaCtaId ;  /* 0x00000000000579c3 */ /* 0x000ee20000008800 */
[----:B------:R-:W-:Y:S01]  /*0530*/  FFMA R0, R0, R23, RZ ;  /* 0x0000001700007223 */ /* 0x000fe200000000ff */
[----:B------:R-:W-:Y:S01]  /*0540*/  SEL R23, R5, RZ, !P0 ;  /* 0x000000ff05177207 */ /* 0x000fe20004000000 */
[----:B------:R-:W-:Y:S01]  /*0550*/  FADD R5, R22, -R25 ;  /* 0x8000001916057221 */ /* 0x000fe20000000000 */
[----:B------:R-:W-:Y:S01]  /*0560*/  SEL R4, R4, RZ, !P0 ;  /* 0x000000ff04047207 */ /* 0x000fe20004000000 */
[----:B------:R-:W-:Y:S01]  /*0570*/  UMOV UR4, 0x400 ;  /* 0x0000040000047882 */ /* 0x000fe20000000000 */
[----:B------:R-:W-:Y:S01]  /*0580*/  FSEL R27, R20, 1, !P0 ;  /* 0x3f800000141b7808 */ /* 0x000fe20004000000 */
[----:B-1----:R-:W-:Y:S01]  /*0590*/  FADD R13, -R24, R23 ;  /* 0x00000017180d7221 */ /* 0x002fe20000000100 */
[----:B------:R-:W-:Y:S01]  /*05a0*/  FSEL R25, R25, RZ, !P0 ;  /* 0x000000ff19197208 */ /* 0x000fe20004000000 */
[----:B------:R-:W-:Y:S01]  /*05b0*/  FFMA R5, R2, R5, RZ ;  /* 0x0000000502057223 */ /* 0x000fe200000000ff */
[----:B------:R-:W-:Y:S01]  /*05c0*/  FSEL R20, R20, RZ, !P0 ;  /* 0x000000ff14147208 */ /* 0x000fe20004000000 */
[----:B------:R1:W4:Y:S01]  /*05d0*/  MUFU.RCP R2, R27 ;  /* 0x0000001b00027308 */ /* 0x0003220000001000 */
[----:B------:R-:W-:Y:S01]  /*05e0*/  FFMA R24, R13, R3, R24 ;  /* 0x000000030d187223 */ /* 0x000fe20000000018 */
[----:B------:R-:W-:Y:S01]  /*05f0*/  FADD R12, -R25, R4 ;  /* 0x00000004190c7221 */ /* 0x000fe20000000100 */
[----:B------:R-:W-:-:S02]  /*0600*/  FSEL R29, R26, RZ, !P0 ;  /* 0x000000ff1a1d7208 */ /* 0x000fc40004000000 */
[----:B------:R-:W-:Y:S01]  /*0610*/  FADD R23, R23, -R24 ;  /* 0x8000001817177221 */ /* 0x000fe20000000000 */
[----:B------:R-:W-:Y:S01]  /*0620*/  FFMA R3, R12, R3, R25 ;  /* 0x000000030c037223 */ /* 0x000fe20000000019 */
[----:B------:R-:W-:Y:S02]  /*0630*/  FSEL R25, R24, RZ, !P0 ;  /* 0x000000ff18197208 */ /* 0x000fe40004000000 */
[----:B------:R-:W-:Y:S01]  /*0640*/  FFMA R13, R13, R23, R0 ;  /* 0x000000170d0d7223 */ /* 0x000fe20000000000 */
[----:B------:R-:W-:Y:S01]  /*0650*/  FADD R0, R4, -R3 ;  /* 0x8000000304007221 */ /* 0x000fe20000000000 */
[----:B------:R-:W-:Y:S01]  /*0660*/  FSEL R4, R3, RZ, !P0 ;  /* 0x000000ff03047208 */ /* 0x000fe20004000000 */
[----:B------:R-:W-:Y:S01]  /*0670*/  FADD R3, R20, R20 ;  /* 0x0000001414037221 */ /* 0x000fe20000000000 */
[----:B---3--:R-:W-:Y:S01]  /*0680*/  UPRMT UR4, UR5, 0x654, UR4 ;  /* 0x0000065405047896 */ /* 0x008fe20008000004 */
[----:B------:R-:W-:Y:S02]  /*0690*/  FFMA R12, R12, R0, R5 ;  /* 0x000000000c0c7223 */ /* 0x000fe40000000005 */
[----:B------:R-:W-:Y:S01]  /*06a0*/  FADD R5, R20, R3 ;  /* 0x0000000314057221 */ /* 0x000fe20000000000 */
[----:B------:R-:W-:-:S03]  /*06b0*/  FSETP.GEU.AND P2, PT, R3, 1.175494350822287508e-38, PT ;  /* 0x008000000300780b */ /* 0x000fc60003f4e000 */
[C---:B------:R-:W-:Y:S01]  /*06c0*/  FMUL R24, R5.reuse, 16777216 ;  /* 0x4b80000005187820 */ /* 0x040fe20000400000 */
[----:B------:R-:W-:Y:S02]  /*06d0*/  FSETP.GEU.AND P3, PT, R5, 1.175494350822287508e-38, PT ;  /* 0x008000000500780b */ /* 0x000fe40003f6e000 */
[----:B--2---:R-:W-:Y:S02]  /*06e0*/  SEL R9, R9, RZ, !P0 ;  /* 0x000000ff09097207 */ /* 0x004fe40004000000 */
[----:B------:R-:W-:Y:S02]  /*06f0*/  SEL R23, R8, RZ, !P0 ;  /* 0x000000ff08177207 */ /* 0x000fe40004000000 */
[----:B------:R-:W-:Y:S01]  /*0700*/  SEL R11, R11, RZ, !P0 ;  /* 0x000000ff0b0b7207 */ /* 0x000fe20004000000 */
[----:B------:R-:W-:Y:S02]  /*0710*/  FADD R22, -R25, R9 ;  /* 0x0000000919167221 */ /* 0x000fe40000000100 */
[----:B-1----:R-:W-:-:S02]  /*0720*/  FADD R27, -R4, R23 ;  /* 0x00000017041b7221 */ /* 0x002fc40000000100 */
[-C--:B----4-:R-:W-:Y:S01]  /*0730*/  FFMA R0, R22, R2.reuse, R25 ;  /* 0x0000000216007223 */ /* 0x090fe20000000019 */
[----:B------:R-:W-:Y:S01]  /*0740*/  SEL R25, R10, RZ, !P0 ;  /* 0x000000ff0a197207 */ /* 0x000fe20004000000 */
[----:B------:R-:W-:Y:S01]  /*0750*/  FFMA R4, R27, R2, R4 ;  /* 0x000000021b047223 */ /* 0x000fe20000000004 */
[----:B------:R-:W-:Y:S01]  /*0760*/  FMUL R10, R3, 16777216 ;  /* 0x4b800000030a7820 */ /* 0x000fe20000400000 */
[----:B------:R-:W-:Y:S01]  /*0770*/  FADD R9, R9, -R0 ;  /* 0x8000000009097221 */ /* 0x000fe20000000000 */
[----:B------:R-:W-:-:S03]  /*0780*/  FSEL R0, R0, RZ, !P0 ;  /* 0x000000ff00007208 */ /* 0x000fc60004000000 */
[----:B------:R-:W-:Y:S01]  /*0790*/  FFMA R13, R22, R9, R13 ;  /* 0x00000009160d7223 */ /* 0x000fe2000000000d */
[----:B------:R-:W-:Y:S01]  /*07a0*/  FADD R22, -R29, R25 ;  /* 0x000000191d167221 */ /* 0x000fe20000000100 */
[----:B------:R-:W-:Y:S01]  /*07b0*/  FADD R9, R23, -R4 ;  /* 0x8000000417097221 */ /* 0x000fe20000000000 */
[----:B------:R-:W-:Y:S02]  /*07c0*/  FMUL R23, R20, 16777216 ;  /* 0x4b80000014177820 */ /* 0x000fe40000400000 */
[----:B------:R-:W-:Y:S01]  /*07d0*/  FFMA R8, R22, R2, R29 ;  /* 0x0000000216087223 */ /* 0x000fe2000000001d */
[----:B------:R-:W-:Y:S01]  /*07e0*/  FFMA R9, R27, R9, R12 ;  /* 0x000000091b097223 */ /* 0x000fe2000000000c */
[----:B------:R-:W-:Y:S01]  /*07f0*/  FSEL R12, R10, R3, !P2 ;  /* 0x000000030a0c7208 */ /* 0x000fe20005000000 */
[----:B------:R-:W-:Y:S01]  /*0800*/  FADD R10, R20, R5 ;  /* 0x00000005140a7221 */ /* 0x000fe20000000000 */
[----:B------:R-:W-:Y:S01]  /*0810*/  FADD R25, R25, -R8 ;  /* 0x8000000819197221 */ /* 0x000fe20000000000 */
[----:B------:R-:W-:-:S02]  /*0820*/  FSEL R26, R23, R20, !P3 ;  /* 0x00000014171a7208 */ /* 0x000fc40005800000 */
[----:B------:R-:W-:Y:S01]  /*0830*/  FMUL R27, R10, 16777216 ;  /* 0x4b8000000a1b7820 */ /* 0x000fe20000400000 */
[----:B------:R-:W-:Y:S01]  /*0840*/  FFMA R21, R22, R25, R21 ;  /* 0x0000001916157223 */ /* 0x000fe20000000015 */
[----:B------:R-:W-:Y:S01]  /*0850*/  FSEL R25, R24, R5, !P3 ;  /* 0x0000000518197208 */ /* 0x000fe20005800000 */
[----:B------:R-:W1:Y:S01]  /*0860*/  MUFU.RCP R12, R12 ;  /* 0x0000000c000c7308 */ /* 0x000e620000001000 */
[----:B------:R-:W-:Y:S02]  /*0870*/  FSETP.GEU.AND P1, PT, R10, 1.175494350822287508e-38, PT ;  /* 0x008000000a00780b */ /* 0x000fe40003f2e000 */
[----:B------:R-:W-:Y:S02]  /*0880*/  FSEL R24, R7, RZ, !P0 ;  /* 0x000000ff07187208 */ /* 0x000fe40004000000 */
[----:B------:R-:W-:Y:S02]  /*0890*/  FSEL R22, R27, R10, !P1 ;  /* 0x0000000a1b167208 */ /* 0x000fe40004800000 */
[----:B------:R-:W-:Y:S01]  /*08a0*/  FSEL R27, R23, R20, !P2 ;  /* 0x00000014171b7208 */ /* 0x000fe20005000000 */
[----:B------:R-:W2:Y:S01]  /*08b0*/  MUFU.RCP R25, R25 ;  /* 0x0000001900197308 */ /* 0x000ea20000001000 */
[----:B------:R-:W-:-:S02]  /*08c0*/  FSETP.NEU.AND P2, PT, R3, RZ, PT ;  /* 0x000000ff0300720b */ /* 0x000fc40003f4d000 */
[----:B------:R-:W-:Y:S02]  /*08d0*/  FSEL R8, R8, RZ, !P0 ;  /* 0x000000ff08087208 */ /* 0x000fe40004000000 */
[----:B------:R-:W-:Y:S01]  /*08e0*/  FSEL R13, R13, RZ, !P0 ;  /* 0x000000ff0d0d7208 */ /* 0x000fe20004000000 */
[----:B-1----:R-:W-:Y:S02]  /*08f0*/  FMUL R12, R12, R27 ;  /* 0x0000001b0c0c7220 */ /* 0x002fe40000400000 */
[----:B------:R-:W1:Y:S01]  /*0900*/  MUFU.RCP R22, R22 ;  /* 0x0000001600167308 */ /* 0x000e620000001000 */
[----:B------:R-:W-:Y:S01]  /*0910*/  FSEL R27, R23, R20, !P1 ;  /* 0x00000014171b7208 */ /* 0x000fe20004800000 */
[----:B------:R-:W-:Y:S01]  /*0920*/  FADD R23, -R24, R11 ;  /* 0x0000000b18177221 */ /* 0x000fe20000000100 */
[----:B------:R-:W-:Y:S02]  /*0930*/  FSETP.NEU.AND P1, PT, R5, RZ, PT ;  /* 0x000000ff0500720b */ /* 0x000fe40003f2d000 */
[----:B------:R-:W-:Y:S01]  /*0940*/  FSEL R12, R12, RZ, P2 ;  /* 0x000000ff0c0c7208 */ /* 0x000fe20001000000 */
[----:B------:R-:W-:Y:S01]  /*0950*/  FFMA R2, R23, R2, R24 ;  /* 0x0000000217027223 */ /* 0x000fe20000000018 */
[----:B--2---:R-:W-:Y:S01]  /*0960*/  FMUL R7, R25, R26 ;  /* 0x0000001a19077220 */ /* 0x004fe20000400000 */
[----:B------:R-:W-:-:S02]  /*0970*/  FSEL R25, R4, RZ, !P0 ;  /* 0x000000ff04197208 */ /* 0x000fc40004000000 */
[----:B------:R-:W-:Y:S01]  /*0980*/  FADD R11, R11, -R2 ;  /* 0x800000020b0b7221 */ /* 0x000fe20000000000 */
[----:B------:R-:W-:Y:S02]  /*0990*/  FSEL R21, R21, RZ, !P0 ;  /* 0x000000ff15157208 */ /* 0x000fe40004000000 */
[----:B------:R-:W-:Y:S01]  /*09a0*/  FADD R4, -R25, R0 ;  /* 0x0000000019047221 */ /* 0x000fe20000000100 */
[----:B------:R-:W-:Y:S01]  /*09b0*/  FSEL R0, R9, RZ, !P0 ;  /* 0x000000ff09007208 */ /* 0x000fe20004000000 */
[----:B-1----:R-:W-:Y:S01]  /*09c0*/  FMUL R22, R22, R27 ;  /* 0x0000001b16167220 */ /* 0x002fe20000400000 */
[----:B------:R-:W-:Y:S01]  /*09d0*/  FSETP.NEU.AND P2, PT, R10, RZ, PT ;  /* 0x000000ff0a00720b */ /* 0x000fe20003f4d000 */
[C---:B------:R-:W-:Y:S01]  /*09e0*/  FFMA R25, R4.reuse, R12, R25 ;  /* 0x0000000c04197223 */ /* 0x040fe20000000019 */
[----:B------:R-:W-:Y:S01]  /*09f0*/  FMUL R9, R4, R4 ;  /* 0x0000000404097220 */ /* 0x000fe20000400000 */
[----:B------:R-:W-:Y:S01]  /*0a00*/  FADD R4, R10, R10 ;  /* 0x0000000a0a047221 */ /* 0x000fe20000000000 */
[----:B------:R-:W-:Y:S01]  /*0a10*/  FADD R13, R13, R0 ;  /* 0x000000000d0d7221 */ /* 0x000fe20000000000 */
[----:B------:R-:W-:Y:S01]  /*0a20*/  FADD R8, R8, -R25 ;  /* 0x8000001908087221 */ /* 0x000fe20000000000 */
[----:B------:R-:W-:Y:S01]  /*0a30*/  FMUL R9, R20, R9 ;  /* 0x0000000914097220 */ /* 0x000fe20000400000 */
[----:B------:R-:W-:Y:S01]  /*0a40*/  FSEL R0, R7, RZ, P1 ;  /* 0x000000ff07007208 */ /* 0x000fe20000800000 */
[----:B------:R-:W-:Y:S01]  /*0a50*/  FFMA R6, R23, R11, R6 ;  /* 0x0000000b17067223 */ /* 0x000fe20000000006 */
[----:B------:R-:W-:Y:S01]  /*0a60*/  FMUL R20, R8, R8 ;  /* 0x0000000808147220 */ /* 0x000fe20000400000 */
[----:B------:R-:W-:Y:S01]  /*0a70*/  FSETP.GEU.AND P3, PT, |R4|, 1.175494350822287508e-38, PT ;  /* 0x008000000400780b */ /* 0x000fe20003f6e200 */
[----:B------:R-:W-:Y:S01]  /*0a80*/  FFMA R12, R12, R9, R13 ;  /* 0x000000090c0c7223 */ /* 0x000fe2000000000d */
[----:B------:R-:W-:Y:S01]  /*0a90*/  FSEL R2, R2, RZ, !P0 ;  /* 0x000000ff02027208 */ /* 0x000fe20004000000 */
[----:B------:R-:W-:Y:S01]  /*0aa0*/  FMUL R20, R3, R20 ;  /* 0x0000001403147220 */ /* 0x000fe20000400000 */
[----:B------:R-:W-:Y:S01]  /*0ab0*/  FFMA R25, R8, R0, R25 ;  /* 0x0000000008197223 */ /* 0x000fe20000000019 */
[C---:B------:R-:W-:Y:S01]  /*0ac0*/  FMUL R3, R4.reuse, 0.25 ;  /* 0x3e80000004037820 */ /* 0x040fe20000400000 */
[----:B------:R-:W-:Y:S01]  /*0ad0*/  FSETP.GT.AND P1, PT, |R4|, 8.50705917302346158658e+37, PT ;  /* 0x7e8000000400780b */ /* 0x000fe20003f24200 */
[----:B------:R-:W-:Y:S01]  /*0ae0*/  FADD R21, R21, R12 ;  /* 0x0000000c15157221 */ /* 0x000fe20000000000 */
[----:B------:R-:W-:Y:S01]  /*0af0*/  FSEL R22, R22, RZ, P2 ;  /* 0x000000ff16167208 */ /* 0x000fe20001000000 */
[----:B------:R-:W-:Y:S01]  /*0b00*/  FADD R2, R2, -R25 ;  /* 0x8000001902027221 */ /* 0x000fe20000000000 */
[----:B------:R-:W-:Y:S01]  /*0b10*/  FSEL R11, R3, R4, P1 ;  /* 0x00000004030b7208 */ /* 0x000fe20000800000 */
[----:B------:R-:W-:Y:S01]  /*0b20*/  FFMA R21, R0, R20, R21 ;  /* 0x0000001400157223 */ /* 0x000fe20000000015 */
[----:B------:R-:W-:Y:S01]  /*0b30*/  FSEL R6, R6, RZ, !P0 ;  /* 0x000000ff06067208 */ /* 0x000fe20004000000 */
[C---:B------:R-:W-:Y:S01]  /*0b40*/  FMUL R8, R2.reuse, R2 ;  /* 0x0000000202087220 */ /* 0x040fe20000400000 */
[----:B------:R-:W-:Y:S01]  /*0b50*/  FFMA R0, R2, R22, R25 ;  /* 0x0000001602007223 */ /* 0x000fe20000000019 */
[----:B------:R-:W-:Y:S01]  /*0b60*/  @!P3 FMUL R11, R11, 16777216 ;  /* 0x4b8000000b0bb820 */ /* 0x000fe20000400000 */
[----:B------:R-:W-:Y:S01]  /*0b70*/  FADD R2, R4, R4 ;  /* 0x0000000404027221 */ /* 0x000fe20000000000 */
[----:B------:R-:W-:Y:S01]  /*0b80*/  FADD R21, R6, R21 ;  /* 0x0000001506157221 */ /* 0x000fe20000000000 */
[----:B------:R-:W-:Y:S01]  /*0b90*/  FMUL R8, R5, R8 ;  /* 0x0000000805087220 */ /* 0x000fe20000400000 */
[----:B------:R-:W1:Y:S01]  /*0ba0*/  SHFL.BFLY PT, R7, R0, 0x10, 0x1f ;  /* 0x0e001f0000077f89 */ /* 0x000e6200000e0000 */
[----:B------:R-:W-:Y:S01]  /*0bb0*/  FMUL R5, R10, 0.25 ;  /* 0x3e8000000a057820 */ /* 0x000fe20000400000 */
[----:B------:R-:W2:Y:S01]  /*0bc0*/  MUFU.RCP R11, R11 ;  /* 0x0000000b000b7308 */ /* 0x000ea20000001000 */
[----:B------:R-:W-:Y:S01]  /*0bd0*/  FFMA R8, R22, R8, R21 ;  /* 0x0000000816087223 */ /* 0x000fe20000000015 */
[----:B------:R-:W-:-:S02]  /*0be0*/  FSETP.GEU.AND P2, PT, |R2|, 1.175494350822287508e-38, PT ;  /* 0x008000000200780b */ /* 0x000fc40003f4e200 */
[----:B------:R-:W-:Y:S01]  /*0bf0*/  FSEL R6, R5, R10, P1 ;  /* 0x0000000a05067208 */ /* 0x000fe20000800000 */
[----:B------:R-:W-:Y:S01]  /*0c00*/  FMUL R5, R2, 0.25 ;  /* 0x3e80000002057820 */ /* 0x000fe20000400000 */
[----:B------:R-:W3:Y:S01]  /*0c10*/  SHFL.BFLY PT, R9, R8, 0x10, 0x1f ;  /* 0x0e001f0008097f89 */ /* 0x000ee200000e0000 */
[----:B------:R-:W-:Y:S02]  /*0c20*/  FSETP.NEU.AND P1, PT, R4, RZ, PT ;  /* 0x000000ff0400720b */ /* 0x000fe40003f2d000 */
[----:B------:R-:W-:Y:S01]  /*0c30*/  @!P3 FMUL R6, R6, 16777216 ;  /* 0x4b8000000606b820 */ /* 0x000fe20000400000 */
[----:B------:R-:W-:-:S04]  /*0c40*/  FSETP.GT.AND P0, PT, |R2|, 8.50705917302346158658e+37, PT ;  /* 0x7e8000000200780b */ /* 0x000fc80003f04200 */
[----:B------:R-:W-:Y:S01]  /*0c50*/  FSEL R12, R5, R2, P0 ;  /* 0x00000002050c7208 */ /* 0x000fe20000000000 */
[----:B--2---:R-:W-:-:S04]  /*0c60*/  FMUL R6, R11, R6 ;  /* 0x000000060b067220 */ /* 0x004fc80000400000 */
[----:B------:R-:W-:Y:S01]  /*0c70*/  @!P2 FMUL R12, R12, 16777216 ;  /* 0x4b8000000c0ca820 */ /* 0x000fe20000400000 */
[----:B------:R-:W-:Y:S01]  /*0c80*/  FSEL R6, R6, RZ, P1 ;  /* 0x000000ff06067208 */ /* 0x000fe20000800000 */
[----:B-1----:R-:W-:Y:S01]  /*0c90*/  FADD R7, -R0, R7 ;  /* 0x0000000700077221 */ /* 0x002fe20000000100 */
[----:B------:R-:W-:-:S03]  /*0ca0*/  FSETP.NEU.AND P1, PT, R2, RZ, PT ;  /* 0x000000ff0200720b */ /* 0x000fc60003f2d000 */
[----:B------:R-:W1:Y:S01]  /*0cb0*/  MUFU.RCP R12, R12 ;  /* 0x0000000c000c7308 */ /* 0x000e620000001000 */
[C---:B------:R-:W-:Y:S01]  /*0cc0*/  FMUL R11, R7.reuse, R7 ;  /* 0x00000007070b7220 */ /* 0x040fe20000400000 */
[----:B------:R-:W-:-:S03]  /*0cd0*/  FFMA R0, R7, R6, R0 ;  /* 0x0000000607007223 */ /* 0x000fc60000000000 */
[----:B------:R-:W-:Y:S01]  /*0ce0*/  FMUL R11, R10, R11 ;  /* 0x0000000b0a0b7220 */ /* 0x000fe20000400000 */
[----:B---3--:R-:W-:Y:S01]  /*0cf0*/  FADD R9, R8, R9 ;  /* 0x0000000908097221 */ /* 0x008fe20000000000 */
[----:B------:R-:W2:Y:S03]  /*0d00*/  SHFL.BFLY PT, R7, R0, 0x8, 0x1f ;  /* 0x0d001f0000077f89 */ /* 0x000ea600000e0000 */
[----:B------:R-:W-:Y:S01]  /*0d10*/  FFMA R9, R6, R11, R9 ;  /* 0x0000000b06097223 */ /* 0x000fe20000000009 */
[----:B------:R-:W-:Y:S01]  /*0d20*/  FSEL R11, R3, R4, P0 ;  /* 0x00000004030b7208 */ /* 0x000fe20000000000 */
[----:B------:R-:W-:-:S03]  /*0d30*/  FADD R3, R2, R2 ;  /* 0x0000000202037221 */ /* 0x000fc60000000000 */
[----:B------:R-:W3:Y:S01]  /*0d40*/  SHFL.BFLY PT, R8, R9, 0x8, 0x1f ;  /* 0x0d001f0009087f89 */ /* 0x000ee200000e0000 */
[----:B------:R-:W-:Y:S01]  /*0d50*/  @!P2 FMUL R11, R11, 16777216 ;  /* 0x4b8000000b0ba820 */ /* 0x000fe20000400000 */
[C---:B------:R-:W-:Y:S01]  /*0d60*/  FSETP.GEU.AND P2, PT, |R3|.reuse, 1.175494350822287508e-38, PT ;  /* 0x008000000300780b */ /* 0x040fe20003f4e200 */
[C---:B------:R-:W-:Y:S01]  /*0d70*/  FMUL R6, R3.reuse, 0.25 ;  /* 0x3e80000003067820 */ /* 0x040fe20000400000 */
[----:B------:R-:W-:Y:S01]  /*0d80*/  FSETP.GT.AND P0, PT, |R3|, 8.50705917302346158658e+37, PT ;  /* 0x7e8000000300780b */ /* 0x000fe20003f04200 */
[----:B-1----:R-:W-:-:S03]  /*0d90*/  FMUL R11, R12, R11 ;  /* 0x0000000b0c0b7220 */ /* 0x002fc60000400000 */
[----:B------:R-:W-:Y:S02]  /*0da0*/  FSEL R10, R6, R3, P0 ;  /* 0x00000003060a7208 */ /* 0x000fe40000000000 */
[----:B------:R-:W-:Y:S02]  /*0db0*/  FSEL R11, R11, RZ, P1 ;  /* 0x000000ff0b0b7208 */ /* 0x000fe40000800000 */
[----:B------:R-:W-:Y:S02]  /*0dc0*/  FSEL R5, R5, R2, P0 ;  /* 0x0000000205057208 */ /* 0x000fe40000000000 */
[----:B------:R-:W-:Y:S01]  /*0dd0*/  FSETP.NEU.AND P0, PT, R3, RZ, PT ;  /* 0x000000ff0300720b */ /* 0x000fe20003f0d000 */
[----:B------:R-:W-:Y:S01]  /*0de0*/  @!P2 FMUL R10, R10, 16777216 ;  /* 0x4b8000000a0aa820 */ /* 0x000fe20000400000 */
[----:B--2---:R-:W-:Y:S01]  /*0df0*/  FADD R7, -R0, R7 ;  /* 0x0000000700077221 */ /* 0x004fe20000000100 */
[----:B------:R-:W-:Y:S01]  /*0e00*/  @!P2 FMUL R5, R5, 16777216 ;  /* 0x4b8000000505a820 */ /* 0x000fe20000400000 */
[----:B------:R-:W-:-:S02]  /*0e10*/  ISETP.GE.AND P2, PT, R19, 0x10, PT ;  /* 0x000000101300780c */ /* 0x000fc40003f46270 */
[C---:B------:R-:W-:Y:S01]  /*0e20*/  FMUL R13, R7.reuse, R7 ;  /* 0x00000007070d7220 */ /* 0x040fe20000400000 */
[----:B------:R-:W-:Y:S01]  /*0e30*/  FFMA R0, R7, R11, R0 ;  /* 0x0000000b07007223 */ /* 0x000fe20000000000 */
[----:B------:R-:W1:Y:S02]  /*0e40*/  MUFU.RCP R10, R10 ;  /* 0x0000000a000a7308 */ /* 0x000e640000001000 */
[----:B------:R-:W-:Y:S01]  /*0e50*/  FMUL R13, R4, R13 ;  /* 0x0000000d040d7220 */ /* 0x000fe20000400000 */
[----:B---3--:R-:W-:Y:S01]  /*0e60*/  FADD R8, R9, R8 ;  /* 0x0000000809087221 */ /* 0x008fe20000000000 */
[----:B------:R-:W2:Y:S01]  /*0e70*/  SHFL.BFLY PT, R7, R0, 0x4, 0x1f ;  /* 0x0c801f0000077f89 */ /* 0x000ea200000e0000 */
[----:B------:R-:W-:Y:S02]  /*0e80*/  FADD R4, R3, R3 ;  /* 0x0000000303047221 */ /* 0x000fe40000000000 */
[----:B------:R-:W-:-:S03]  /*0e90*/  FFMA R8, R11, R13, R8 ;  /* 0x0000000d0b087223 */ /* 0x000fc60000000008 */
[----:B------:R-:W-:Y:S02]  /*0ea0*/  FSETP.GEU.AND P1, PT, |R4|, 1.175494350822287508e-38, PT ;  /* 0x008000000400780b */ /* 0x000fe40003f2e200 */
[----:B------:R-:W3:Y:S01]  /*0eb0*/  SHFL.BFLY PT, R9, R8, 0x4, 0x1f ;  /* 0x0c801f0008097f89 */ /* 0x000ee200000e0000 */
[----:B-1----:R-:W-:-:S05]  /*0ec0*/  FMUL R5, R10, R5 ;  /* 0x000000050a057220 */ /* 0x002fca0000400000 */
[----:B------:R-:W-:Y:S01]  /*0ed0*/  FSEL R11, R5, RZ, P0 ;  /* 0x000000ff050b7208 */ /* 0x000fe20000000000 */
[C---:B------:R-:W-:Y:S01]  /*0ee0*/  FMUL R5, R4.reuse, 0.25 ;  /* 0x3e80000004057820 */ /* 0x040fe20000400000 */
[----:B------:R-:W-:-:S04]  /*0ef0*/  FSETP.GT.AND P0, PT, |R4|, 8.50705917302346158658e+37, PT ;  /* 0x7e8000000400780b */ /* 0x000fc80003f04200 */
[----:B------:R-:W-:Y:S01]  /*0f00*/  FSEL R10, R5, R4, P0 ;  /* 0x00000004050a7208 */ /* 0x000fe20000000000 */
[----:B--2---:R-:W-:-:S04]  /*0f10*/  FADD R7, -R0, R7 ;  /* 0x0000000700077221 */ /* 0x004fc80000000100 */
[----:B------:R-:W-:Y:S01]  /*0f20*/  @!P1 FMUL R10, R10, 16777216 ;  /* 0x4b8000000a0a9820 */ /* 0x000fe20000400000 */
[C---:B------:R-:W-:Y:S01]  /*0f30*/  FMUL R13, R7.reuse, R7 ;  /* 0x00000007070d7220 */ /* 0x040fe20000400000 */
[----:B------:R-:W-:-:S03]  /*0f40*/  FFMA R0, R7, R11, R0 ;  /* 0x0000000b07007223 */ /* 0x000fc60000000000 */
[----:B------:R-:W-:Y:S01]  /*0f50*/  FMUL R13, R2, R13 ;  /* 0x0000000d020d7220 */ /* 0x000fe20000400000 */
[----:B---3--:R-:W-:Y:S01]  /*0f60*/  FADD R8, R8, R9 ;  /* 0x0000000908087221 */ /* 0x008fe20000000000 */
[----:B------:R-:W1:Y:S01]  /*0f70*/  SHFL.BFLY PT, R7, R0, 0x2, 0x1f ;  /* 0x0c401f0000077f89 */ /* 0x000e6200000e0000 */
[----:B------:R-:W2:Y:S01]  /*0f80*/  MUFU.RCP R10, R10 ;  /* 0x0000000a000a7308 */ /* 0x000ea20000001000 */
[----:B------:R-:W-:Y:S01]  /*0f90*/  FADD R2, R4, R4 ;  /* 0x0000000404027221 */ /* 0x000fe20000000000 */
[----:B------:R-:W-:Y:S01]  /*0fa0*/  FFMA R8, R11, R13, R8 ;  /* 0x0000000d0b087223 */ /* 0x000fe20000000008 */
[----:B------:R-:W-:Y:S02]  /*0fb0*/  FSEL R11, R6, R3, P0 ;  /* 0x00000003060b7208 */ /* 0x000fe40000000000 */
[----:B------:R-:W-:Y:S01]  /*0fc0*/  FSETP.NEU.AND P0, PT, R4, RZ, PT ;  /* 0x000000ff0400720b */ /* 0x000fe20003f0d000 */
[C---:B------:R-:W-:Y:S01]  /*0fd0*/  FMUL R13, R2.reuse, 0.25 ;  /* 0x3e800000020d7820 */ /* 0x040fe20000400000 */
[----:B------:R-:W3:Y:S01]  /*0fe0*/  SHFL.BFLY PT, R9, R8, 0x2, 0x1f ;  /* 0x0c401f0008097f89 */ /* 0x000ee200000e0000 */
[----:B------:R-:W-:Y:S01]  /*0ff0*/  @!P1 FMUL R11, R11, 16777216 ;  /* 0x4b8000000b0b9820 */ /* 0x000fe20000400000 */
[----:B------:R-:W-:-:S03]  /*1000*/  FSETP.GEU.AND P1, PT, |R2|, 1.175494350822287508e-38, PT ;  /* 0x008000000200780b */ /* 0x000fc60003f2e200 */
[----:B--2---:R-:W-:-:S05]  /*1010*/  FMUL R11, R10, R11 ;  /* 0x0000000b0a0b7220 */ /* 0x004fca0000400000 */
[----:B------:R-:W-:Y:S02]  /*1020*/  FSEL R11, R11, RZ, P0 ;  /* 0x000000ff0b0b7208 */ /* 0x000fe40000000000 */
[----:B------:R-:W-:Y:S01]  /*1030*/  FSETP.GT.AND P0, PT, |R2|, 8.50705917302346158658e+37, PT ;  /* 0x7e8000000200780b */ /* 0x000fe20003f04200 */
[----:B-1----:R-:W-:-:S03]  /*1040*/  FADD R7, -R0, R7 ;  /* 0x0000000700077221 */ /* 0x002fc60000000100 */
[----:B------:R-:W-:Y:S01]  /*1050*/  FSEL R13, R13, R2, P0 ;  /* 0x000000020d0d7208 */ /* 0x000fe20000000000 */
[C---:B------:R-:W-:Y:S01]  /*1060*/  FMUL R6, R7.reuse, R7 ;  /* 0x0000000707067220 */ /* 0x040fe20000400000 */
[----:B------:R-:W-:-:S03]  /*1070*/  FFMA R0, R7, R11, R0 ;  /* 0x0000000b07007223 */ /* 0x000fc60000000000 */
[----:B------:R-:W-:Y:S01]  /*1080*/  FMUL R6, R3, R6 ;  /* 0x0000000603067220 */ /* 0x000fe20000400000 */
[----:B---3--:R-:W-:Y:S01]  /*1090*/  FADD R8, R8, R9 ;  /* 0x0000000908087221 */ /* 0x008fe20000000000 */
[----:B------:R-:W1:Y:S01]  /*10a0*/  SHFL.BFLY PT, R3, R0, 0x1, 0x1f ;  /* 0x0c201f0000037f89 */ /* 0x000e6200000e0000 */
[----:B------:R-:W-:Y:S01]  /*10b0*/  @!P1 FMUL R13, R13, 16777216 ;  /* 0x4b8000000d0d9820 */ /* 0x000fe20000400000 */
[----:B------:R-:W-:Y:S01]  /*10c0*/  SHF.R.U32.HI R9, RZ, 0x3, R19 ;  /* 0x00000003ff097819 */ /* 0x000fe20000011613 */
[----:B------:R-:W-:Y:S01]  /*10d0*/  FFMA R6, R11, R6, R8 ;  /* 0x000000060b067223 */ /* 0x000fe20000000008 */
[----:B------:R-:W-:Y:S02]  /*10e0*/  FSEL R8, R5, R4, P0 ;  /* 0x0000000405087208 */ /* 0x000fe40000000000 */
[----:B------:R-:W-:Y:S01]  /*10f0*/  FSETP.NEU.AND P0, PT, R2, RZ, PT ;  /* 0x000000ff0200720b */ /* 0x000fe20003f0d000 */
[----:B------:R-:W2:Y:S01]  /*1100*/  MUFU.RCP R13, R13 ;  /* 0x0000000d000d7308 */ /* 0x000ea20000001000 */
[----:B------:R-:W3:Y:S01]  /*1110*/  SHFL.BFLY PT, R7, R6, 0x1, 0x1f ;  /* 0x0c201f0006077f89 */ /* 0x000ee200000e0000 */
[----:B------:R-:W-:Y:S01]  /*1120*/  @!P1 FMUL R8, R8, 16777216 ;  /* 0x4b80000008089820 */ /* 0x000fe20000400000 */
[----:B------:R-:W-:-:S02]  /*1130*/  LOP3.LUT P1, RZ, R19, 0x1f, RZ, 0xc0, !PT ;  /* 0x0000001f13ff7812 */ /* 0x000fc4000782c0ff */
[----:B------:R-:W-:Y:S01]  /*1140*/  LOP3.LUT R9, R9, 0x3c, RZ, 0xc0, !PT ;  /* 0x0000003c09097812 */ /* 0x000fe200078ec0ff */
[----:B--2---:R-:W-:-:S10]  /*1150*/  FMUL R8, R13, R8 ;  /* 0x000000080d087220 */ /* 0x004fd40000400000 */
[----:B------:R-:W-:Y:S01]  /*1160*/  @!P1 STS [R9+UR4+0x80], R2 ;  /* 0x0000800209009988 */ /* 0x000fe20008000804 */
[----:B-1----:R-:W-:Y:S01]  /*1170*/  FADD R3, -R0, R3 ;  /* 0x0000000300037221 */ /* 0x002fe20000000100 */
[----:B------:R-:W-:-:S03]  /*1180*/  FSEL R8, R8, RZ, P0 ;  /* 0x000000ff08087208 */ /* 0x000fc60000000000 */
[----:B------:R-:W-:Y:S01]  /*1190*/  FMUL R5, R3, R3 ;  /* 0x0000000303057220 */ /* 0x000fe20000400000 */
[----:B---3--:R-:W-:-:S03]  /*11a0*/  FADD R7, R6, R7 ;  /* 0x0000000706077221 */ /* 0x008fc60000000000 */
[----:B------:R-:W-:Y:S01]  /*11b0*/  FMUL R5, R4, R5 ;  /* 0x0000000504057220 */ /* 0x000fe20000400000 */
[----:B------:R-:W-:-:S03]  /*11c0*/  FFMA R4, R3, R8, R0 ;  /* 0x0000000803047223 */ /* 0x000fc60000000000 */
[----:B------:R-:W-:Y:S02]  /*11d0*/  FFMA R8, R8, R5, R7 ;  /* 0x0000000508087223 */ /* 0x000fe40000000007 */
[----:B------:R-:W-:Y:S04]  /*11e0*/  @!P1 STS [R9+UR4], R4 ;  /* 0x0000000409009988 */ /* 0x000fe80008000804 */
[----:B------:R-:W-:Y:S01]  /*11f0*/  @!P1 STS [R9+UR4+0x40], R8 ;  /* 0x0000400809009988 */ /* 0x000fe20008000804 */
[----:B------:R-:W-:Y:S06]  /*1200*/  BAR.SYNC.DEFER_BLOCKING 0x0 ;  /* 0x0000000000007b1d */ /* 0x000fec0000010000 */
[----:B------:R-:W1:Y:S04]  /*1210*/  @!P2 LDS R17, [R16+UR4+0x80] ;  /* 0x000080041011a984 */ /* 0x000e680008000800 */
[----:B------:R-:W2:Y:S04]  /*1220*/  @!P2 LDS R15, [R16+UR4] ;  /* 0x00000004100fa984 */ /* 0x000ea80008000800 */
[----:B------:R-:W3:Y:S04]  /*1230*/  @!P2 LDS R18, [R16+UR4+0x40] ;  /* 0x000040041012a984 */ /* 0x000ee80008000800 */
[----:B-1----:R-:W1:Y:S04]  /*1240*/  SHFL.BFLY PT, R6, R17, 0x8, 0x1f ;  /* 0x0d001f0011067f89 */ /* 0x002e6800000e0000 */
[----:B--2---:R-:W2:Y:S04]  /*1250*/  SHFL.BFLY PT, R4, R15, 0x8, 0x1f ;  /* 0x0d001f000f047f89 */ /* 0x004ea800000e0000 */
[----:B---3--:R-:W3:Y:S01]  /*1260*/  SHFL.BFLY PT, R7, R18, 0x8, 0x1f ;  /* 0x0d001f0012077f89 */ /* 0x008ee200000e0000 */
[----:B-1----:R-:W-:-:S04]  /*1270*/  FADD R0, R17, R6 ;  /* 0x0000000611007221 */ /* 0x002fc80000000000 */
[C---:B------:R-:W-:Y:S01]  /*1280*/  FMUL R5, R0.reuse, 0.25 ;  /* 0x3e80000000057820 */ /* 0x040fe20000400000 */
[C---:B------:R-:W-:Y:S01]  /*1290*/  FSETP.GEU.AND P1, PT, |R0|.reuse, 1.175494350822287508e-38, PT ;  /* 0x008000000000780b */ /* 0x040fe20003f2e200 */
[----:B------:R-:W1:Y:S01]  /*12a0*/  SHFL.BFLY PT, R3, R0, 0x4, 0x1f ;  /* 0x0c801f0000037f89 */ /* 0x000e6200000e0000 */
[----:B------:R-:W-:Y:S01]  /*12b0*/  FSETP.GT.AND P0, PT, |R0|, 8.50705917302346158658e+37, PT ;  /* 0x7e8000000000780b */ /* 0x000fe20003f04200 */
[----:B--2---:R-:W-:Y:S01]  /*12c0*/  FADD R4, -R15, R4 ;  /* 0x000000040f047221 */ /* 0x004fe20000000100 */
[----:B---3--:R-:W-:Y:S02]  /*12d0*/  FADD R7, R18, R7 ;  /* 0x0000000712077221 */ /* 0x008fe40000000000 */
[----:B------:R-:W-:Y:S01]  /*12e0*/  FSEL R5, R5, R0, P0 ;  /* 0x0000000005057208 */ /* 0x000fe20000000000 */
[----:B------:R-:W-:-:S04]  /*12f0*/  FMUL R8, R4, R4 ;  /* 0x0000000404087220 */ /* 0x000fc80000400000 */
[----:B------:R-:W-:Y:S02]  /*1300*/  FMUL R8, R17, R8 ;  /* 0x0000000811087220 */ /* 0x000fe40000400000 */
[----:B------:R-:W-:Y:S02]  /*1310*/  @!P1 FMUL R5, R5, 16777216 ;  /* 0x4b80000005059820 */ /* 0x000fe40000400000 */
[----:B------:R-:W-:-:S04]  /*1320*/  @P0 FMUL R6, R6, 0.25 ;  /* 0x3e80000006060820 */ /* 0x000fc80000400000 */
[----:B------:R-:W2:Y:S01]  /*1330*/  MUFU.RCP R5, R5 ;  /* 0x0000000500057308 */ /* 0x000ea20000001000 */
[----:B------:R-:W-:Y:S01]  /*1340*/  @!P1 FMUL R6, R6, 16777216 ;  /* 0x4b80000006069820 */ /* 0x000fe20000400000 */
[C---:B------:R-:W-:Y:S01]  /*1350*/  FSETP.NEU.AND P1, PT, R0.reuse, RZ, PT ;  /* 0x000000ff0000720b */ /* 0x040fe20003f2d000 */
[----:B-1----:R-:W-:-:S04]  /*1360*/  FADD R2, R0, R3 ;  /* 0x0000000300027221 */ /* 0x002fc80000000000 */
[C---:B------:R-:W-:Y:S01]  /*1370*/  FMUL R9, R2.reuse, 0.25 ;  /* 0x3e80000002097820 */ /* 0x040fe20000400000 */
[C---:B------:R-:W-:Y:S02]  /*1380*/  FSETP.GEU.AND P2, PT, |R2|.reuse, 1.175494350822287508e-38, PT ;  /* 0x008000000200780b */ /* 0x040fe40003f4e200 */
[----:B------:R-:W-:Y:S01]  /*1390*/  FSETP.GT.AND P0, PT, |R2|, 8.50705917302346158658e+37, PT ;  /* 0x7e8000000200780b */ /* 0x000fe20003f04200 */
[----:B--2---:R-:W-:Y:S02]  /*13a0*/  FMUL R6, R5, R6 ;  /* 0x0000000605067220 */ /* 0x004fe40000400000 */
[----:B------:R-:W1:Y:S01]  /*13b0*/  SHFL.BFLY PT, R5, R2, 0x2, 0x1f ;  /* 0x0c401f0002057f89 */ /* 0x000e6200000e0000 */
[----:B------:R-:W-:Y:S02]  /*13c0*/  FSEL R9, R9, R2, P0 ;  /* 0x0000000209097208 */ /* 0x000fe40000000000 */
[----:B------:R-:W-:Y:S02]  /*13d0*/  FSEL R6, R6, RZ, P1 ;  /* 0x000000ff06067208 */ /* 0x000fe40000800000 */
[----:B------:R-:W-:-:S03]  /*13e0*/  FSETP.NEU.AND P1, PT, R2, RZ, PT ;  /* 0x000000ff0200720b */ /* 0x000fc60003f2d000 */
[----:B------:R-:W-:Y:S01]  /*13f0*/  @!P2 FMUL R9, R9, 16777216 ;  /* 0x4b8000000909a820 */ /* 0x000fe20000400000 */
[----:B------:R-:W-:Y:S01]  /*1400*/  FFMA R15, R4, R6, R15 ;  /* 0x00000006040f7223 */ /* 0x000fe2000000000f */
[----:B------:R-:W-:Y:S01]  /*1410*/  FFMA R7, R6, R8, R7 ;  /* 0x0000000806077223 */ /* 0x000fe20000000007 */
[----:B------:R-:W-:Y:S01]  /*1420*/  @P0 FMUL R3, R3, 0.25 ;  /* 0x3e80000003030820 */ /* 0x000fe20000400000 */
[----:B------:R-:W2:Y:S02]  /*1430*/  MUFU.RCP R8, R9 ;  /* 0x0000000900087308 */ /* 0x000ea40000001000 */
[----:B------:R-:W3:Y:S01]  /*1440*/  SHFL.BFLY PT, R10, R15, 0x4, 0x1f ;  /* 0x0c801f000f0a7f89 */ /* 0x000ee200000e0000 */
[----:B------:R-:W-:-:S03]  /*1450*/  @!P2 FMUL R3, R3, 16777216 ;  /* 0x4b8000000303a820 */ /* 0x000fc60000400000 */
[----:B------:R-:W4:Y:S01]  /*1460*/  SHFL.BFLY PT, R6, R7, 0x4, 0x1f ;  /* 0x0c801f0007067f89 */ /* 0x000f2200000e0000 */
[----:B-1----:R-:W-:Y:S01]  /*1470*/  FADD R4, R2, R5 ;  /* 0x0000000502047221 */ /* 0x002fe20000000000 */
[----:B--2---:R-:W-:-:S03]  /*1480*/  FMUL R8, R8, R3 ;  /* 0x0000000308087220 */ /* 0x004fc60000400000 */
[C---:B------:R-:W-:Y:S01]  /*1490*/  FMUL R3, R4.reuse, 0.25 ;  /* 0x3e80000004037820 */ /* 0x040fe20000400000 */
[C---:B------:R-:W-:Y:S02]  /*14a0*/  FSETP.GEU.AND P2, PT, |R4|.reuse, 1.175494350822287508e-38, PT ;  /* 0x008000000400780b */ /* 0x040fe40003f4e200 */
[----:B------:R-:W-:Y:S02]  /*14b0*/  FSETP.GT.AND P0, PT, |R4|, 8.50705917302346158658e+37, PT ;  /* 0x7e8000000400780b */ /* 0x000fe40003f04200 */
[----:B------:R-:W-:Y:S02]  /*14c0*/  FSEL R8, R8, RZ, P1 ;  /* 0x000000ff08087208 */ /* 0x000fe40000800000 */
[----:B------:R-:W-:Y:S01]  /*14d0*/  FSEL R12, R3, R4, P0 ;  /* 0x00000004030c7208 */ /* 0x000fe20000000000 */
[----:B---3--:R-:W-:Y:S01]  /*14e0*/  FADD R10, -R15, R10 ;  /* 0x0000000a0f0a7221 */ /* 0x008fe20000000100 */
[----:B------:R-:W1:Y:S03]  /*14f0*/  SHFL.BFLY PT, R3, R4, 0x1, 0x1f ;  /* 0x0c201f0004037f89 */ /* 0x000e6600000e0000 */
[C---:B------:R-:W-:Y:S01]  /*1500*/  FMUL R9, R10.reuse, R10 ;  /* 0x0000000a0a097220 */ /* 0x040fe20000400000 */
[----:B------:R-:W-:Y:S01]  /*1510*/  FFMA R10, R10, R8, R15 ;  /* 0x000000080a0a7223 */ /* 0x000fe2000000000f */
[----:B------:R-:W-:Y:S01]  /*1520*/  @!P2 FMUL R12, R12, 16777216 ;  /* 0x4b8000000c0ca820 */ /* 0x000fe20000400000 */
[----:B----4-:R-:W-:Y:S01]  /*1530*/  FADD R7, R7, R6 ;  /* 0x0000000607077221 */ /* 0x010fe20000000000 */
[----:B------:R-:W-:Y:S01]  /*1540*/  FMUL R9, R0, R9 ;  /* 0x0000000900097220 */ /* 0x000fe20000400000 */
[----:B------:R-:W-:Y:S01]  /*1550*/  @P0 FMUL R5, R5, 0.25 ;  /* 0x3e80000005050820 */ /* 0x000fe20000400000 */
[----:B------:R-:W2:Y:S01]  /*1560*/  SHFL.BFLY PT, R11, R10, 0x2, 0x1f ;  /* 0x0c401f000a0b7f89 */ /* 0x000ea200000e0000 */
[----:B------:R-:W-:Y:S01]  /*1570*/  FSETP.NEU.AND P0, PT, R4, RZ, PT ;  /* 0x000000ff0400720b */ /* 0x000fe20003f0d000 */
[----:B------:R-:W3:Y:S01]  /*1580*/  MUFU.RCP R12, R12 ;  /* 0x0000000c000c7308 */ /* 0x000ee20000001000 */
[----:B------:R-:W-:Y:S01]  /*1590*/  FFMA R7, R8, R9, R7 ;  /* 0x0000000908077223 */ /* 0x000fe20000000007 */
[----:B------:R-:W-:-:S04]  /*15a0*/  @!P2 FMUL R5, R5, 16777216 ;  /* 0x4b8000000505a820 */ /* 0x000fc80000400000 */
[----:B------:R-:W4:Y:S01]  /*15b0*/  SHFL.BFLY PT, R0, R7, 0x2, 0x1f ;  /* 0x0c401f0007007f89 */ /* 0x000f2200000e0000 */
[----:B---3--:R-:W-:Y:S01]  /*15c0*/  FMUL R6, R12, R5 ;  /* 0x000000050c067220 */ /* 0x008fe20000400000 */
[----:B-1----:R-:W-:-:S04]  /*15d0*/  FADD R5, R4, R3 ;  /* 0x0000000304057221 */ /* 0x002fc80000000000 */
[----:B------:R-:W-:Y:S01]  /*15e0*/  FSEL R6, R6, RZ, P0 ;  /* 0x000000ff06067208 */ /* 0x000fe20000000000 */
[C---:B------:R-:W-:Y:S01]  /*15f0*/  FMUL R8, R5.reuse, 0.25 ;  /* 0x3e80000005087820 */ /* 0x040fe20000400000 */
[----:B--2---:R-:W-:Y:S01]  /*1600*/  FADD R11, -R10, R11 ;  /* 0x0000000b0a0b7221 */ /* 0x004fe20000000100 */
[C---:B------:R-:W-:Y:S02]  /*1610*/  FSETP.GEU.AND P1, PT, |R5|.reuse, 1.175494350822287508e-38, PT ;  /* 0x008000000500780b */ /* 0x040fe40003f2e200 */
[----:B------:R-:W-:Y:S01]  /*1620*/  FSETP.GT.AND P0, PT, |R5|, 8.50705917302346158658e+37, PT ;  /* 0x7e8000000500780b */ /* 0x000fe20003f04200 */
[C---:B------:R-:W-:Y:S01]  /*1630*/  FFMA R10, R11.reuse, R6, R10 ;  /* 0x000000060b0a7223 */ /* 0x040fe2000000000a */
[----:B------:R-:W-:Y:S02]  /*1640*/  FMUL R11, R11, R11 ;  /* 0x0000000b0b0b7220 */ /* 0x000fe40000400000 */
[----:B------:R-:W-:Y:S01]  /*1650*/  FSEL R8, R8, R5, P0 ;  /* 0x0000000508087208 */ /* 0x000fe20000000000 */
[----:B----4-:R-:W-:Y:S01]  /*1660*/  FADD R7, R7, R0 ;  /* 0x0000000007077221 */ /* 0x010fe20000000000 */
[----:B------:R-:W-:Y:S01]  /*1670*/  FMUL R11, R2, R11 ;  /* 0x0000000b020b7220 */ /* 0x000fe20000400000 */
[----:B------:R-:W1:Y:S03]  /*1680*/  SHFL.BFLY PT, R9, R10, 0x1, 0x1f ;  /* 0x0c201f000a097f89 */ /* 0x000e6600000e0000 */
[----:B------:R-:W-:Y:S01]  /*1690*/  FFMA R7, R6, R11, R7 ;  /* 0x0000000b06077223 */ /* 0x000fe20000000007 */
[----:B------:R-:W-:-:S02]  /*16a0*/  @!P1 FMUL R8, R8, 16777216 ;  /* 0x4b80000008089820 */ /* 0x000fc40000400000 */
[----:B------:R-:W-:Y:S01]  /*16b0*/  @P0 FMUL R3, R3, 0.25 ;  /* 0x3e80000003030820 */ /* 0x000fe20000400000 */
[----:B------:R-:W-:Y:S01]  /*16c0*/  LOP3.LUT P0, RZ, R19, 0xf, RZ, 0xc0, !PT ;  /* 0x0000000f13ff7812 */ /* 0x000fe2000780c0ff */
[----:B------:R-:W2:Y:S02]  /*16d0*/  SHFL.BFLY PT, R0, R7, 0x1, 0x1f ;  /* 0x0c201f0007007f89 */ /* 0x000ea400000e0000 */
[----:B------:R-:W3:Y:S01]  /*16e0*/  MUFU.RCP R8, R8 ;  /* 0x0000000800087308 */ /* 0x000ee20000001000 */
[----:B------:R-:W-:Y:S01]  /*16f0*/  @!P1 FMUL R3, R3, 16777216 ;  /* 0x4b80000003039820 */ /* 0x000fe20000400000 */
[----:B------:R-:W-:Y:S02]  /*1700*/  FSETP.NEU.AND P1, PT, R5, RZ, PT ;  /* 0x000000ff0500720b */ /* 0x000fe40003f2d000 */
[----:B------:R-:W-:Y:S01]  /*1710*/  ISETP.LT.AND P0, PT, R19, 0x10, !P0 ;  /* 0x000000101300780c */ /* 0x000fe20004701270 */
[----:B-1----:R-:W-:Y:S01]  /*1720*/  FADD R9, -R10, R9 ;  /* 0x000000090a097221 */ /* 0x002fe20000000100 */
[----:B---3--:R-:W-:-:S11]  /*1730*/  FMUL R3, R8, R3 ;  /* 0x0000000308037220 */ /* 0x008fd60000400000 */
[----:B------:R1:W-:Y:S01]  /*1740*/  @P0 STS [R16+UR4+0x80], R5 ;  /* 0x0000800510000988 */ /* 0x0003e20008000804 */
[----:B------:R-:W-:Y:S01]  /*1750*/  FMUL R11, R9, R9 ;  /* 0x00000009090b7220 */ /* 0x000fe20000400000 */
[----:B------:R-:W-:Y:S01]  /*1760*/  FSEL R3, R3, RZ, P1 ;  /* 0x000000ff03037208 */ /* 0x000fe20000800000 */
[----:B--2---:R-:W-:Y:S02]  /*1770*/  FADD R0, R7, R0 ;  /* 0x0000000007007221 */ /* 0x004fe40000000000 */
[----:B------:R-:W-:Y:S01]  /*1780*/  FMUL R4, R4, R11 ;  /* 0x0000000b04047220 */ /* 0x000fe20000400000 */
[----:B------:R-:W1:Y:S01]  /*1790*/  LDC.64 R6, c[0x0][0x220] ;  /* 0x00008800ff067b82 */ /* 0x000e620000000a00 */
[----:B------:R-:W-:Y:S02]  /*17a0*/  FFMA R11, R9, R3, R10 ;  /* 0x00000003090b7223 */ /* 0x000fe4000000000a */
[----:B------:R-:W-:Y:S01]  /*17b0*/  FFMA R13, R3, R4, R0 ;  /* 0x00000004030d7223 */ /* 0x000fe20000000000 */
[----:B------:R-:W-:-:S02]  /*17c0*/  MOV R0, 0x39000000 ;  /* 0x3900000000007802 */ /* 0x000fc40000000f00 */
[----:B------:R-:W-:Y:S02]  /*17d0*/  @P0 STS [R16+UR4], R11 ;  /* 0x0000000b10000988 */ /* 0x000fe40008000804 */
[----:B------:R-:W2:Y:S02]  /*17e0*/  LDC.64 R2, c[0x0][0x218] ;  /* 0x00008600ff027b82 */ /* 0x000ea40000000a00 */
[----:B------:R-:W-:Y:S06]  /*17f0*/  @P0 STS [R16+UR4+0x40], R13 ;  /* 0x0000400d10000988 */ /* 0x000fec0008000804 */
[----:B------:R-:W-:Y:S01]  /*1800*/  BAR.SYNC.DEFER_BLOCKING 0x0 ;  /* 0x0000000000007b1d */ /* 0x000fe20000010000 */
[----:B------:R-:W-:-:S04]  /*1810*/  LOP3.LUT P0, RZ, R19, 0x1ff, RZ, 0xc0, !PT ;  /* 0x000001ff13ff7812 */ /* 0x000fc8000780c0ff */
[----:B------:R-:W-:-:S03]  /*1820*/  ISETP.LT.AND P0, PT, R14, 0x10, !P0 ;  /* 0x000000100e00780c */ /* 0x000fc60004701270 */
[----:B------:R-:W3:Y:S01]  /*1830*/  LDC.64 R8, c[0x0][0x228] ;  /* 0x00008a00ff087b82 */ /* 0x000ee20000000a00 */
[----:B-1----:R-:W-:-:S04]  /*1840*/  IMAD.WIDE R4, R14, 0x4, R6 ;  /* 0x000000040e047825 */ /* 0x002fc800078e0206 */
[----:B--2---:R-:W-:Y:S01]  /*1850*/  IMAD.WIDE R2, R14, 0x4, R2 ;  /* 0x000000040e027825 */ /* 0x004fe200078e0202 */
[----:B------:R-:W1:Y:S04]  /*1860*/  LDS R15, [UR4] ;  /* 0x00000004ff0f7984 */ /* 0x000e680008000800 */
[----:B------:R-:W2:Y:S04]  /*1870*/  LDS R17, [UR4+0x40] ;  /* 0x00004004ff117984 */ /* 0x000ea80008000800 */
[----:B-1----:R1:W-:Y:S04]  /*1880*/  @P0 STG.E desc[UR6][R2.64], R15 ;  /* 0x0000000f02000986 */ /* 0x0023e8000c101906 */
[----:B--2---:R1:W-:Y:S01]  /*1890*/  @P0 STG.E desc[UR6][R4.64], R17 ;  /* 0x0000001104000986 */ /* 0x0043e2000c101906 */
[----:B------:R-:W-:Y:S01]  /*18a0*/  FFMA R0, R17, R0, 9.9999997473787516356e-06 ;  /* 0x3727c5ac11007423 */ /* 0x000fe20000000000 */
[----:B---3--:R-:W-:Y:S06]  /*18b0*/  @!P0 EXIT ;  /* 0x000000000000894d */ /* 0x008fec0003800000 */
[----:B-1----:R-:W0:Y:S01]  /*18c0*/  MUFU.RSQ R3, R0 ;  /* 0x0000000000037308 */ /* 0x002e220000001400 */
[----:B------:R-:W-:-:S05]  /*18d0*/  IMAD.WIDE R14, R14, 0x4, R8 ;  /* 0x000000040e0e7825 */ /* 0x000fca00078e0208 */
[----:B0-----:R-:W-:Y:S01]  /*18e0*/  STG.E desc[UR6][R14.64], R3 ;  /* 0x000000030e007986 */ /* 0x001fe2000c101906 */
[----:B------:R-:W-:Y:S05]  /*18f0*/  EXIT ;  /* 0x000000000000794d */ /* 0x000fea0003800000 */
.L_x_0:
[----:B------:R-:W-:-:S00]  /*1900*/  BRA `(.L_x_0) ;  /* 0xfffffffc00fc7947 */ /* 0x000fc0000383ffff */
[----:B------:R-:W-:-:S00]  /*1910*/  NOP ;  /* 0x0000000000007918 */ /* 0x000fc00000000000 */
        /* <DEDUP_REMOVED lines=14> */
.L_x_1:


//--------------------- .nv.global.init           --------------------------
	.section	.nv.global.init,"aw",@progbits
.nv.global.init:
	.type		_$_str,@object
	.size		_$_str,(.L_0 - _$_str)
_$_str:
        /*0000*/ 	.byte	0x5f, 0x5f, 0x43, 0x55, 0x44, 0x41, 0x5f, 0x46, 0x54, 0x5a, 0x00
.L_0:


//--------------------- .nv.shared.triton_red_fused_native_group_norm_15 --------------------------
	.section	.nv.shared.triton_red_fused_native_group_norm_15,"aw",@nobits
	.sectionflags	@""
	.align	16
	.zero		1024


//--------------------- .nv.constant0.triton_red_fused_native_group_norm_15 --------------------------
	.section	.nv.constant0.triton_red_fused_native_group_norm_15,"a",@progbits
	.sectionflags	@""
	.align	4
.nv.constant0.triton_red_fused_native_group_norm_15:
	.zero		568
